//
// Generated by NVIDIA NVVM Compiler
//
// Compiler Build ID: CL-36424714
// Cuda compilation tools, release 13.0, V13.0.88
// Based on NVVM 20.0.0
//

.version 9.0
.target sm_100
.address_size 64

	// .globl	_Z18printCourseDetailsv
.extern .func  (.param .b32 func_retval0) vprintf
(
	.param .b64 vprintf_param_0,
	.param .b64 vprintf_param_1
)
;
.global .align 1 .b8 $str[32] = {67, 111, 117, 114, 115, 101, 32, 78, 97, 109, 101, 58, 32, 71, 80, 85, 32, 67, 111, 109, 112, 117, 116, 105, 110, 103, 32, 76, 97, 98, 10};
.global .align 1 .b8 $str$1[81] = {78, 97, 109, 101, 32, 111, 102, 32, 69, 120, 112, 101, 114, 105, 109, 101, 110, 116, 58, 32, 80, 114, 111, 103, 114, 97, 109, 115, 32, 45, 72, 101, 108, 108, 111, 32, 119, 111, 114, 108, 100, 44, 32, 97, 32, 75, 101, 114, 110, 101, 108, 32, 67, 97, 108, 108, 32, 97, 110, 100, 32, 80, 97, 115, 115, 105, 110, 103, 32, 80, 97, 114, 97, 109, 101, 116, 101, 114, 115, 10};
.global .align 1 .b8 $str$2[26] = {68, 97, 116, 101, 58, 32, 49, 51, 32, 65, 117, 103, 32, 50, 48, 50, 50, 10, 98, 121, 32, 71, 80, 85, 10};

.visible .entry _Z18printCourseDetailsv()
{
	.reg .b32 	%r<7>;
	.reg .b64 	%rd<7>;

	mov.u64 	%rd1, $str;
	cvta.global.u64 	%rd2, %rd1;
	{ // callseq 0, 0
	.param .b64 param0;
	st.param.b64 	[param0], %rd2;
	.param .b64 param1;
	st.param.b64 	[param1], 0;
	.param .b32 retval0;
	call.uni (retval0), 
	vprintf, 
	(
	param0, 
	param1
	);
	ld.param.b32 	%r1, [retval0];
	} // callseq 0
	mov.u64 	%rd3, $str$1;
	cvta.global.u64 	%rd4, %rd3;
	{ // callseq 1, 0
	.param .b64 param0;
	st.param.b64 	[param0], %rd4;
	.param .b64 param1;
	st.param.b64 	[param1], 0;
	.param .b32 retval0;
	call.uni (retval0), 
	vprintf, 
	(
	param0, 
	param1
	);
	ld.param.b32 	%r3, [retval0];
	} // callseq 1
	mov.u64 	%rd5, $str$2;
	cvta.global.u64 	%rd6, %rd5;
	{ // callseq 2, 0
	.param .b64 param0;
	st.param.b64 	[param0], %rd6;
	.param .b64 param1;
	st.param.b64 	[param1], 0;
	.param .b32 retval0;
	call.uni (retval0), 
	vprintf, 
	(
	param0, 
	param1
	);
	ld.param.b32 	%r5, [retval0];
	} // callseq 2
	ret;

}


// ===== COMPILED SASS (sm_100) =====

	.target	sm_100

	.elftype	@"ET_EXEC"


//--------------------- .note.nv.tkinfo           --------------------------
	.section	.note.nv.tkinfo,"",@"SHT_NOTE"
	.sectionflags	@"SHF_NOTE_NV_TKINFO"
	.tkinfo
        /*0018*/ 	.word	0x00000002
        /*0030*/ 	.string	""
        /*0030*/ 	.string	"ptxas"
        /*0030*/ 	.string	"Cuda compilation tools, release 13.0, V13.0.88"
        /*0030*/ 	.string	"Build cuda_13.0.r13.0/compiler.36424714_0"
        /*0030*/ 	.string	"-arch sm_100 -m 64 "



//--------------------- .note.nv.cuinfo           --------------------------
	.section	.note.nv.cuinfo,"",@"SHT_NOTE"
	.sectionflags	@"SHF_NOTE_NV_CUINFO"
        /*0018*/ 	.short	0x0002
        /*001a*/ 	.short	0x0064
        /*001c*/ 	.short	0x0082
	.zero		2


//--------------------- .nv.info                  --------------------------
	.section	.nv.info,"",@"SHT_CUDA_INFO"
	.align	4


	//----- nvinfo : EIATTR_REGCOUNT
	.align		4
        /*0000*/ 	.byte	0x04, 0x2f
        /*0002*/ 	.short	(.L_4 - .L_3)
	.align		4
.L_3:
        /*0004*/ 	.word	index@(_Z18printCourseDetailsv)
        /*0008*/ 	.word	0x00000018


	//----- nvinfo : EIATTR_FRAME_SIZE
	.align		4
.L_4:
        /*000c*/ 	.byte	0x04, 0x11
        /*000e*/ 	.short	(.L_6 - .L_5)
	.align		4
.L_5:
        /*0010*/ 	.word	index@(_Z18printCourseDetailsv)
        /*0014*/ 	.word	0x00000000


	//----- nvinfo : EIATTR_MIN_STACK_SIZE
	.align		4
.L_6:
        /*0018*/ 	.byte	0x04, 0x12
        /*001a*/ 	.short	(.L_8 - .L_7)
	.align		4
.L_7:
        /*001c*/ 	.word	index@(_Z18printCourseDetailsv)
        /*0020*/ 	.word	0x00000000
.L_8:


//--------------------- .nv.compat                --------------------------
	.section	.nv.compat,"",@"SHT_CUDA_COMPAT_INFO"
	.align	4
        /*0000*/ 	.byte	0x02, 0x09, 0x00, 0x00, 0x02, 0x02, 0x01, 0x00, 0x02, 0x05, 0x05, 0x00, 0x03, 0x07, 0x01, 0x01
        /*0010*/ 	.byte	0x02, 0x03, 0x00, 0x00, 0x02, 0x06, 0x01, 0x00, 0x04, 0x0b, 0x08, 0x00, 0x09, 0x00, 0x00, 0x00
        /*0020*/ 	.byte	0x00, 0x00, 0x00, 0x00


//--------------------- .nv.info._Z18printCourseDetailsv --------------------------
	.section	.nv.info._Z18printCourseDetailsv,"",@"SHT_CUDA_INFO"
	.sectionflags	@""
	.align	4


	//----- nvinfo : EIATTR_CUDA_API_VERSION
	.align		4
        /*0000*/ 	.byte	0x04, 0x37
        /*0002*/ 	.short	(.L_10 - .L_9)
.L_9:
        /*0004*/ 	.word	0x00000082


	//----- nvinfo : EIATTR_SPARSE_MMA_MASK
	.align		4
.L_10:
        /*0008*/ 	.byte	0x03, 0x50
        /*000a*/ 	.short	0x0000


	//----- nvinfo : EIATTR_MAXREG_COUNT
	.align		4
        /*000c*/ 	.byte	0x03, 0x1b
        /*000e*/ 	.short	0x00ff


	//----- nvinfo : EIATTR_EXTERNS
	.align		4
        /*0010*/ 	.byte	0x04, 0x0f
        /*0012*/ 	.short	(.L_12 - .L_11)


	//   ....[0]....
	.align		4
.L_11:
        /*0014*/ 	.word	index@(vprintf)


	//----- nvinfo : EIATTR_MERCURY_ISA_VERSION
	.align		4
.L_12:
        /*0018*/ 	.byte	0x03, 0x5f
        /*001a*/ 	.short	0x0101


	//----- nvinfo : EIATTR_VRC_CTA_INIT_COUNT
	.align		4
        /*001c*/ 	.byte	0x02, 0x4a
	.zero		1
	.zero		1


	//----- nvinfo : EIATTR_SYSCALL_OFFSETS
	.align		4
        /*0020*/ 	.byte	0x04, 0x46
        /*0022*/ 	.short	(.L_14 - .L_13)


	//   ....[0]....
.L_13:
        /*0024*/ 	.word	0x00000080


	//   ....[1]....
        /*0028*/ 	.word	0x000000f0


	//   ....[2]....
        /*002c*/ 	.word	0x00000160


	//----- nvinfo : EIATTR_EXIT_INSTR_OFFSETS
	.align		4
.L_14:
        /*0030*/ 	.byte	0x04, 0x1c
        /*0032*/ 	.short	(.L_16 - .L_15)


	//   ....[0]....
.L_15:
        /*0034*/ 	.word	0x00000170


	//----- nvinfo : EIATTR_SW_WAR
	.align		4
.L_16:
        /*0038*/ 	.byte	0x04, 0x36
        /*003a*/ 	.short	(.L_18 - .L_17)
.L_17:
        /*003c*/ 	.word	0x00000008
.L_18:


//--------------------- .nv.callgraph             --------------------------
	.section	.nv.callgraph,"",@"SHT_CUDA_CALLGRAPH"
	.align	4
	.sectionentsize	8
	.align		4
        /*0000*/ 	.word	0x00000000
	.align		4
        /*0004*/ 	.word	0xffffffff
	.align		4
        /*0008*/ 	.word	index@(_Z18printCourseDetailsv)
	.align		4
        /*000c*/ 	.word	index@(vprintf)
	.align		4
        /*0010*/ 	.word	0x00000000
	.align		4
        /*0014*/ 	.word	0xfffffffe
	.align		4
        /*0018*/ 	.word	0x00000000
	.align		4
        /*001c*/ 	.word	0xfffffffd
	.align		4
        /*0020*/ 	.word	0x00000000
	.align		4
        /*0024*/ 	.word	0xfffffffc


//--------------------- .nv.constant4             --------------------------
	.section	.nv.constant4,"a",@progbits
	.align	8
	.align		8
.nv.constant4:
        /*0000*/ 	.dword	vprintf
	.align		8
        /*0008*/ 	.dword	$str
	.align		8
        /*0010*/ 	.dword	$str$1
	.align		8
        /*0018*/ 	.dword	$str$2


//--------------------- .text._Z18printCourseDetailsv --------------------------
	.section	.text._Z18printCourseDetailsv,"ax",@progbits
	.align	128
        .global         _Z18printCourseDetailsv
        .type           _Z18printCourseDetailsv,@function
        .size           _Z18printCourseDetailsv,(.L_x_4 - _Z18printCourseDetailsv)
        .other          _Z18printCourseDetailsv,@"STO_CUDA_ENTRY STV_DEFAULT"
_Z18printCourseDetailsv:
.text._Z18printCourseDetailsv:
[----:B------:R-:W0:Y:S01]  /*0000*/  LDC R1, c[0x0][0x37c] ;  /* 0x0000df00ff017b82 */ /* 0x000e220000000800 */
[----:B------:R-:W-:Y:S01]  /*0010*/  MOV R2, 0x0 ;  /* 0x0000000000027802 */ /* 0x000fe20000000f00 */
[----:B------:R-:W1:Y:S01]  /*0020*/  LDCU.64 UR4, c[0x4][0x8] ;  /* 0x01000100ff0477ac */ /* 0x000e620008000a00 */
[----:B------:R-:W-:-:S05]  /*0030*/  CS2R R6, SRZ ;  /* 0x0000000000067805 */ /* 0x000fca000001ff00 */
[----:B------:R2:W3:Y:S01]  /*0040*/  LDC.64 R8, c[0x4][R2] ;  /* 0x0100000002087b82 */ /* 0x0004e20000000a00 */
[----:B-1----:R-:W-:Y:S02]  /*0050*/  IMAD.U32 R4, RZ, RZ, UR4 ;  /* 0x00000004ff047e24 */ /* 0x002fe4000f8e00ff */
[----:B--2---:R-:W-:-:S07]  /*0060*/  IMAD.U32 R5, RZ, RZ, UR5 ;  /* 0x00000005ff057e24 */ /* 0x004fce000f8e00ff */
[----:B------:R-:W-:-:S07]  /*0070*/  LEPC R20, `(.L_x_0) ;  /* 0x000000001014794e */ /* 0x000fce0000000000 */
[----:B0--3--:R-:W-:Y:S05]  /*0080*/  CALL.ABS.NOINC R8 ;  /* 0x0000000008007343 */ /* 0x009fea0003c00000 */
.L_x_0:
[----:B------:R0:W1:Y:S01]  /*0090*/  LDC.64 R8, c[0x4][R2] ;  /* 0x0100000002087b82 */ /* 0x0000620000000a00 */
[----:B------:R-:W2:Y:S01]  /*00a0*/  LDCU.64 UR4, c[0x4][0x10] ;  /* 0x01000200ff0477ac */ /* 0x000ea20008000a00 */
[----:B------:R-:W-:Y:S01]  /*00b0*/  CS2R R6, SRZ ;  /* 0x0000000000067805 */ /* 0x000fe2000001ff00 */
[----:B--2---:R-:W-:Y:S02]  /*00c0*/  IMAD.U32 R4, RZ, RZ, UR4 ;  /* 0x00000004ff047e24 */ /* 0x004fe4000f8e00ff */
[----:B0-----:R-:W-:-:S07]  /*00d0*/  IMAD.U32 R5, RZ, RZ, UR5 ;  /* 0x00000005ff057e24 */ /* 0x001fce000f8e00ff */
[----:B------:R-:W-:-:S07]  /*00e0*/  LEPC R20, `(.L_x_1) ;  /* 0x000000001014794e */ /* 0x000fce0000000000 */
[----:B-1----:R-:W-:Y:S05]  /*00f0*/  CALL.ABS.NOINC R8 ;  /* 0x0000000008007343 */ /* 0x002fea0003c00000 */
.L_x_1:
[----:B------:R-:W0:Y:S01]  /*0100*/  LDC.64 R2, c[0x4][R2] ;  /* 0x0100000002027b82 */ /* 0x000e220000000a00 */
[----:B------:R-:W1:Y:S01]  /*0110*/  LDCU.64 UR4, c[0x4][0x18] ;  /* 0x01000300ff0477ac */ /* 0x000e620008000a00 */
[----:B------:R-:W-:Y:S01]  /*0120*/  CS2R R6, SRZ ;  /* 0x0000000000067805 */ /* 0x000fe2000001ff00 */
[----:B-1----:R-:W-:Y:S02]  /*0130*/  IMAD.U32 R4, RZ, RZ, UR4 ;  /* 0x00000004ff047e24 */ /* 0x002fe4000f8e00ff */
[----:B------:R-:W-:-:S07]  /*0140*/  IMAD.U32 R5, RZ, RZ, UR5 ;  /* 0x00000005ff057e24 */ /* 0x000fce000f8e00ff */
[----:B------:R-:W-:-:S07]  /*0150*/  LEPC R20, `(.L_x_2) ;  /* 0x000000001014794e */ /* 0x000fce0000000000 */
[----:B0-----:R-:W-:Y:S05]  /*0160*/  CALL.ABS.NOINC R2 ;  /* 0x0000000002007343 */ /* 0x001fea0003c00000 */
.L_x_2:
[----:B------:R-:W-:Y:S05]  /*0170*/  EXIT ;  /* 0x000000000000794d */ /* 0x000fea0003800000 */
.L_x_3:
[----:B------:R-:W-:-:S00]  /*0180*/  BRA `(.L_x_3) ;  /* 0xfffffffc00fc7947 */ /* 0x000fc0000383ffff */
[----:B------:R-:W-:-:S00]  /*0190*/  NOP ;  /* 0x0000000000007918 */ /* 0x000fc00000000000 */
        /* <DEDUP_REMOVED lines=14> */
.L_x_4:


//--------------------- .nv.global.init           --------------------------
	.section	.nv.global.init,"aw",@progbits
.nv.global.init:
	.type		$str$2,@object
	.size		$str$2,($str - $str$2)
$str$2:
        /*0000*/ 	.byte	0x44, 0x61, 0x74, 0x65, 0x3a, 0x20, 0x31, 0x33, 0x20, 0x41, 0x75, 0x67, 0x20, 0x32, 0x30, 0x32
        /*0010*/ 	.byte	0x32, 0x0a, 0x62, 0x79, 0x20, 0x47, 0x50, 0x55, 0x0a, 0x00
	.type		$str,@object
	.size		$str,($str$1 - $str)
$str:
        /*001a*/ 	.byte	0x43, 0x6f, 0x75, 0x72, 0x73, 0x65, 0x20, 0x4e, 0x61, 0x6d, 0x65, 0x3a, 0x20, 0x47, 0x50, 0x55
        /*002a*/ 	.byte	0x20, 0x43, 0x6f, 0x6d, 0x70, 0x75, 0x74, 0x69, 0x6e, 0x67, 0x20, 0x4c, 0x61, 0x62, 0x0a, 0x00
	.type		$str$1,@object
	.size		$str$1,(.L_1 - $str$1)
$str$1:
        /*003a*/ 	.byte	0x4e, 0x61, 0x6d, 0x65, 0x20, 0x6f, 0x66, 0x20, 0x45, 0x78, 0x70, 0x65, 0x72, 0x69, 0x6d, 0x65
        /*004a*/ 	.byte	0x6e, 0x74, 0x3a, 0x20, 0x50, 0x72, 0x6f, 0x67, 0x72, 0x61, 0x6d, 0x73, 0x20, 0x2d, 0x48, 0x65
        /*005a*/ 	.byte	0x6c, 0x6c, 0x6f, 0x20, 0x77, 0x6f, 0x72, 0x6c, 0x64, 0x2c, 0x20, 0x61, 0x20, 0x4b, 0x65, 0x72
        /*006a*/ 	.byte	0x6e, 0x65, 0x6c, 0x20, 0x43, 0x61, 0x6c, 0x6c, 0x20, 0x61, 0x6e, 0x64, 0x20, 0x50, 0x61, 0x73
        /*007a*/ 	.byte	0x73, 0x69, 0x6e, 0x67, 0x20, 0x50, 0x61, 0x72, 0x61, 0x6d, 0x65, 0x74, 0x65, 0x72, 0x73, 0x0a
        /*008a*/ 	.byte	0x00
.L_1:


//--------------------- .nv.shared.reserved.0     --------------------------
	.section	.nv.shared.reserved.0,"aw",@nobits
	.weak		__nv_reservedSMEM_offset_0_alias
	.size		__nv_reservedSMEM_offset_0_alias, 0, 64
	.other		__nv_reservedSMEM_offset_0_alias,@"STO_CUDA_RESERVED_SHARED STV_DEFAULT"
__nv_reservedSMEM_offset_0_alias:
	.zero		0
	.zero		64


//--------------------- .nv.constant0._Z18printCourseDetailsv --------------------------
	.section	.nv.constant0._Z18printCourseDetailsv,"a",@progbits
	.sectionflags	@""
	.align	4
.nv.constant0._Z18printCourseDetailsv:
	.zero		896


//--------------------- SYMBOLS --------------------------

	.type		.nv.reservedSmem.offset0,@object
	.size		.nv.reservedSmem.offset0,0x4
	.type		vprintf,@function
